	.headerflags	@"EF_CUDA_TEXMODE_UNIFIED EF_CUDA_64BIT_ADDRESS EF_CUDA_SM86 EF_CUDA_VIRTUAL_SM(EF_CUDA_SM86)"
	.elftype	@"ET_EXEC"


//--------------------- .nv.info                  --------------------------
	.section	.nv.info,"",@"SHT_CUDA_INFO"
	.align	4


	//----- nvinfo : EIATTR_REGCOUNT
	.align		4
        /*0000*/ 	.byte	0x04, 0x2f
        /*0002*/ 	.short	(.L_1 - .L_0)
	.align		4
.L_0:
        /*0004*/ 	.word	index@(zero_activations)
        /*0008*/ 	.word	0x0000000c


	//----- nvinfo : EIATTR_FRAME_SIZE
	.align		4
.L_1:
        /*000c*/ 	.byte	0x04, 0x11
        /*000e*/ 	.short	(.L_3 - .L_2)
	.align		4
.L_2:
        /*0010*/ 	.word	index@(zero_activations)
        /*0014*/ 	.word	0x00000000


	//----- nvinfo : EIATTR_MIN_STACK_SIZE
	.align		4
.L_3:
        /*0018*/ 	.byte	0x04, 0x12
        /*001a*/ 	.short	(.L_5 - .L_4)
	.align		4
.L_4:
        /*001c*/ 	.word	index@(zero_activations)
        /*0020*/ 	.word	0x00000000
.L_5:


//--------------------- .nv.info.zero_activations --------------------------
	.section	.nv.info.zero_activations,"",@"SHT_CUDA_INFO"
	.sectionflags	@""
	.align	4


	//----- nvinfo : EIATTR_CUDA_API_VERSION
	.align		4
        /*0000*/ 	.byte	0x04, 0x37
        /*0002*/ 	.short	(.L_7 - .L_6)
.L_6:
        /*0004*/ 	.word	0x0000007e


	//----- nvinfo : EIATTR_SW2861232_WAR
	.align		4
.L_7:
        /*0008*/ 	.byte	0x01, 0x35
	.zero		2


	//----- nvinfo : EIATTR_PARAM_CBANK
	.align		4
        /*000c*/ 	.byte	0x04, 0x0a
        /*000e*/ 	.short	(.L_9 - .L_8)
	.align		4
.L_8:
        /*0010*/ 	.word	index@(.nv.constant0.zero_activations)
        /*0014*/ 	.short	0x0160
        /*0016*/ 	.short	0x0014


	//----- nvinfo : EIATTR_CBANK_PARAM_SIZE
	.align		4
.L_9:
        /*0018*/ 	.byte	0x03, 0x19
        /*001a*/ 	.short	0x0014


	//----- nvinfo : EIATTR_KPARAM_INFO
	.align		4
        /*001c*/ 	.byte	0x04, 0x17
        /*001e*/ 	.short	(.L_11 - .L_10)
.L_10:
        /*0020*/ 	.word	0x00000000
        /*0024*/ 	.short	0x0002
        /*0026*/ 	.short	0x0010
        /*0028*/ 	.byte	0x00, 0xf0, 0x11, 0x00


	//----- nvinfo : EIATTR_KPARAM_INFO
	.align		4
.L_11:
        /*002c*/ 	.byte	0x04, 0x17
        /*002e*/ 	.short	(.L_13 - .L_12)
.L_12:
        /*0030*/ 	.word	0x00000000
        /*0034*/ 	.short	0x0001
        /*0036*/ 	.short	0x0008
        /*0038*/ 	.byte	0x00, 0xf0, 0x21, 0x00


	//----- nvinfo : EIATTR_KPARAM_INFO
	.align		4
.L_13:
        /*003c*/ 	.byte	0x04, 0x17
        /*003e*/ 	.short	(.L_15 - .L_14)
.L_14:
        /*0040*/ 	.word	0x00000000
        /*0044*/ 	.short	0x0000
        /*0046*/ 	.short	0x0000
        /*0048*/ 	.byte	0x00, 0xf0, 0x21, 0x00


	//----- nvinfo : EIATTR_MAXREG_COUNT
	.align		4
.L_15:
        /*004c*/ 	.byte	0x03, 0x1b
        /*004e*/ 	.short	0x00ff


	//----- nvinfo : EIATTR_INT_WARP_WIDE_INSTR_OFFSETS
	.align		4
        /*0050*/ 	.byte	0x04, 0x31
        /*0052*/ 	.short	(.L_17 - .L_16)


	//   ....[0]....
.L_16:
        /*0054*/ 	.word	0x00000230


	//----- nvinfo : EIATTR_EXIT_INSTR_OFFSETS
	.align		4
.L_17:
        /*0058*/ 	.byte	0x04, 0x1c
        /*005a*/ 	.short	(.L_19 - .L_18)


	//   ....[0]....
.L_18:
        /*005c*/ 	.word	0x00000210


	//   ....[1]....
        /*0060*/ 	.word	0x000002c0
.L_19:


//--------------------- .nv.callgraph             --------------------------
	.section	.nv.callgraph,"",@"SHT_CUDA_CALLGRAPH"
	.align	4
	.sectionentsize	8
	.align		4
        /*0000*/ 	.word	0x00000000
	.align		4
        /*0004*/ 	.word	0xffffffff
	.align		4
        /*0008*/ 	.word	0x00000000
	.align		4
        /*000c*/ 	.word	0xfffffffe
	.align		4
        /*0010*/ 	.word	0x00000000
	.align		4
        /*0014*/ 	.word	0xfffffffd
	.align		4
        /*0018*/ 	.word	0x00000000
	.align		4
        /*001c*/ 	.word	0xfffffffc


//--------------------- .nv.rel.action            --------------------------
	.section	.nv.rel.action,"",@"SHT_CUDA_RELOCINFO"
	.align	8
	.sectionentsize	8
        /*0000*/ 	.byte	0x73, 0x00, 0x00, 0x00, 0x00, 0x00, 0x00, 0x00, 0x00, 0x00, 0x00, 0x11, 0x25, 0x00, 0x05, 0x36


//--------------------- .nv.constant0.zero_activations --------------------------
	.section	.nv.constant0.zero_activations,"a",@progbits
	.sectionflags	@""
	.align	4
.nv.constant0.zero_activations:
	.zero		372


//--------------------- .text.zero_activations    --------------------------
	.section	.text.zero_activations,"ax",@progbits
	.sectionflags	@"SHF_BARRIERS=1"
	.sectioninfo	@"SHI_REGISTERS=12"
	.align	128
        .global         zero_activations
        .type           zero_activations,@function
        .size           zero_activations,(.L_x_3 - zero_activations)
        .other          zero_activations,@"STO_CUDA_ENTRY STV_DEFAULT"
zero_activations:
.text.zero_activations:
[----:B------:R-:W-:Y:S02]  /*0000*/  IMAD.MOV.U32 R1, RZ, RZ, c[0x0][0x28] ;  /* 0x00000a00ff017624 */ /* 0x000fe400078e00ff */
[----:B------:R-:W0:Y:S01]  /*0010*/  S2R R0, SR_CTAID.X ;  /* 0x0000000000007919 */ /* 0x000e220000002500 */
[----:B------:R-:W-:-:S03]  /*0020*/  ULDC.64 UR6, c[0x0][0x118] ;  /* 0x0000460000067ab9 */ /* 0x000fc60000000a00 */
[----:B------:R-:W0:Y:S04]  /*0030*/  S2R R7, SR_TID.X ;  /* 0x0000000000077919 */ /* 0x000e280000002100 */
[----:B------:R-:W1:Y:S01]  /*0040*/  S2R R9, SR_CTAID.Y ;  /* 0x0000000000097919 */ /* 0x000e620000002600 */
[----:B0-----:R-:W-:-:S05]  /*0050*/  IMAD R0, R0, c[0x0][0x0], R7 ;  /* 0x0000000000007a24 */ /* 0x001fca00078e0207 */
[----:B------:R-:W-:-:S13]  /*0060*/  ISETP.GE.AND P1, PT, R0, c[0x0][0x170], PT ;  /* 0x00005c0000007a0c */ /* 0x000fda0003f26270 */
[----:B------:R-:W-:Y:S02]  /*0070*/  @!P1 IMAD.MOV.U32 R3, RZ, RZ, 0x4 ;  /* 0x00000004ff039424 */ /* 0x000fe400078e00ff */
[----:B-1----:R-:W-:-:S04]  /*0080*/  @!P1 IMAD R2, R9, c[0x0][0x170], R0 ;  /* 0x00005c0009029a24 */ /* 0x002fc800078e0200 */
[----:B------:R-:W-:-:S06]  /*0090*/  @!P1 IMAD.WIDE R2, R2, R3, c[0x0][0x160] ;  /* 0x0000580002029625 */ /* 0x000fcc00078e0203 */
[----:B------:R-:W2:Y:S01]  /*00a0*/  @!P1 LDG.E R2, [R2.64] ;  /* 0x0000000602029981 */ /* 0x000ea2000c1e1900 */
[----:B------:R-:W-:Y:S01]  /*00b0*/  ULDC UR4, c[0x0][0x0] ;  /* 0x0000000000047ab9 */ /* 0x000fe20000000800 */
[----:B------:R-:W-:Y:S01]  /*00c0*/  MOV R0, RZ ;  /* 0x000000ff00007202 */ /* 0x000fe20000000f00 */
[----:B------:R-:W-:Y:S01]  /*00d0*/  USHF.R.U32.HI UR4, URZ, 0x1, UR4 ;  /* 0x000000013f047899 */ /* 0x000fe20008011604 */
[----:B------:R-:W-:-:S05]  /*00e0*/  ISETP.NE.AND P0, PT, R7, RZ, PT ;  /* 0x000000ff0700720c */ /* 0x000fca0003f05270 */
[----:B------:R-:W-:Y:S02]  /*00f0*/  ISETP.NE.AND P3, PT, RZ, UR4, PT ;  /* 0x00000004ff007c0c */ /* 0x000fe4000bf65270 */
[----:B--2---:R-:W-:-:S04]  /*0100*/  @!P1 FSETP.NEU.AND P2, PT, R2, RZ, PT ;  /* 0x000000ff0200920b */ /* 0x004fc80003f4d000 */
[----:B------:R-:W-:-:S05]  /*0110*/  @!P1 SEL R0, RZ, 0x1, P2 ;  /* 0x00000001ff009807 */ /* 0x000fca0001000000 */
[----:B------:R0:W-:Y:S04]  /*0120*/  STS [R7.X4], R0 ;  /* 0x0000000007007388 */ /* 0x0001e80000004800 */
[----:B------:R-:W-:Y:S06]  /*0130*/  BAR.SYNC.DEFER_BLOCKING 0x0 ;  /* 0x0000000000007b1d */ /* 0x000fec0000010000 */
[----:B------:R-:W-:Y:S05]  /*0140*/  @!P3 BRA `(.L_x_0) ;  /* 0x000000c00000b947 */ /* 0x000fea0003800000 */
[----:B0-----:R-:W-:Y:S02]  /*0150*/  IMAD.SHL.U32 R0, R7, 0x4, RZ ;  /* 0x0000000407007824 */ /* 0x001fe400078e00ff */
[----:B------:R-:W-:-:S05]  /*0160*/  IMAD.U32 R3, RZ, RZ, UR4 ;  /* 0x00000004ff037e24 */ /* 0x000fca000f8e00ff */
.L_x_1:
[----:B------:R-:W-:-:S13]  /*0170*/  ISETP.GE.AND P1, PT, R7, R3, PT ;  /* 0x000000030700720c */ /* 0x000fda0003f26270 */
[----:B------:R-:W-:Y:S01]  /*0180*/  @!P1 LEA R2, R3, R0, 0x2 ;  /* 0x0000000003029211 */ /* 0x000fe200078e10ff */
[----:B------:R-:W-:Y:S01]  /*0190*/  @!P1 LDS R4, [R7.X4] ;  /* 0x0000000007049984 */ /* 0x000fe20000004800 */
[----:B------:R-:W-:-:S03]  /*01a0*/  SHF.R.U32.HI R3, RZ, 0x1, R3 ;  /* 0x00000001ff037819 */ /* 0x000fc60000011603 */
[----:B------:R-:W0:Y:S02]  /*01b0*/  @!P1 LDS R5, [R2] ;  /* 0x0000000002059984 */ /* 0x000e240000000800 */
[----:B0-----:R-:W-:-:S05]  /*01c0*/  @!P1 IMAD.IADD R4, R4, 0x1, R5 ;  /* 0x0000000104049824 */ /* 0x001fca00078e0205 */
[----:B------:R0:W-:Y:S04]  /*01d0*/  @!P1 STS [R7.X4], R4 ;  /* 0x0000000407009388 */ /* 0x0001e80000004800 */
[----:B------:R-:W-:Y:S01]  /*01e0*/  BAR.SYNC.DEFER_BLOCKING 0x0 ;  /* 0x0000000000007b1d */ /* 0x000fe20000010000 */
[----:B------:R-:W-:-:S13]  /*01f0*/  ISETP.NE.AND P1, PT, R3, RZ, PT ;  /* 0x000000ff0300720c */ /* 0x000fda0003f25270 */
[----:B0-----:R-:W-:Y:S05]  /*0200*/  @P1 BRA `(.L_x_1) ;  /* 0xffffff6000001947 */ /* 0x001fea000383ffff */
.L_x_0:
[----:B0-----:R-:W-:Y:S05]  /*0210*/  @P0 EXIT ;  /* 0x000000000000094d */ /* 0x001fea0003800000 */
[----:B------:R-:W0:Y:S01]  /*0220*/  LDS R0, [RZ] ;  /* 0x00000000ff007984 */ /* 0x000e220000000800 */
[----:B------:R-:W-:Y:S02]  /*0230*/  VOTEU.ANY UR4, UPT, PT ;  /* 0x0000000000047886 */ /* 0x000fe400038e0100 */
[----:B------:R-:W-:Y:S01]  /*0240*/  UFLO.U32 UR5, UR4 ;  /* 0x00000004000572bd */ /* 0x000fe200080e0000 */
[----:B------:R-:W1:Y:S01]  /*0250*/  S2R R2, SR_LANEID ;  /* 0x0000000000027919 */ /* 0x000e620000000000 */
[----:B------:R-:W-:-:S04]  /*0260*/  UPOPC UR4, UR4 ;  /* 0x00000004000472bf */ /* 0x000fc80008000000 */
[----:B-1----:R-:W-:Y:S02]  /*0270*/  ISETP.EQ.U32.AND P0, PT, R2, UR5, PT ;  /* 0x0000000502007c0c */ /* 0x002fe4000bf02070 */
[----:B------:R-:W-:-:S05]  /*0280*/  MOV R2, 0x4 ;  /* 0x0000000400027802 */ /* 0x000fca0000000f00 */
[----:B------:R-:W-:-:S04]  /*0290*/  IMAD.WIDE R2, R9, R2, c[0x0][0x168] ;  /* 0x00005a0009027625 */ /* 0x000fc800078e0202 */
[----:B0-----:R-:W-:-:S05]  /*02a0*/  IMAD R5, R0, UR4, RZ ;  /* 0x0000000400057c24 */ /* 0x001fca000f8e02ff */
[----:B------:R-:W-:Y:S01]  /*02b0*/  @P0 RED.E.ADD.STRONG.GPU [R2.64], R5 ;  /* 0x000000050200098e */ /* 0x000fe2000c10e186 */
[----:B------:R-:W-:Y:S05]  /*02c0*/  EXIT ;  /* 0x000000000000794d */ /* 0x000fea0003800000 */
.L_x_2:
[----:B------:R-:W-:-:S00]  /*02d0*/  BRA `(.L_x_2) ;  /* 0xfffffff000007947 */ /* 0x000fc0000383ffff */
[----:B------:R-:W-:-:S00]  /*02e0*/  NOP ;  /* 0x0000000000007918 */ /* 0x000fc00000000000 */
        /* <DEDUP_REMOVED lines=9> */
.L_x_3:


//--------------------- .nv.shared.zero_activations --------------------------
	.section	.nv.shared.zero_activations,"aw",@nobits
	.sectionflags	@""
	.align	4
.nv.shared.zero_activations:
	.zero		4096
